//
// Generated by NVIDIA NVVM Compiler
//
// Compiler Build ID: CL-36424714
// Cuda compilation tools, release 13.0, V13.0.88
// Based on NVVM 20.0.0
//

.version 9.0
.target sm_100
.address_size 64

	// .globl	_Z10use_mallocPPi
.extern .func  (.param .b64 func_retval0) malloc
(
	.param .b64 malloc_param_0
)
;
.extern .func free
(
	.param .b64 free_param_0
)
;

.visible .entry _Z10use_mallocPPi(
	.param .u64 .ptr .align 1 _Z10use_mallocPPi_param_0
)
{
	.reg .b64 	%rd<5>;

	ld.param.u64 	%rd1, [_Z10use_mallocPPi_param_0];
	cvta.to.global.u64 	%rd2, %rd1;
	{ // callseq 0, 0
	.param .b64 param0;
	st.param.b64 	[param0], 4;
	.param .b64 retval0;
	call.uni (retval0), 
	malloc, 
	(
	param0
	);
	ld.param.b64 	%rd3, [retval0];
	} // callseq 0
	st.global.u64 	[%rd2], %rd3;
	ret;

}
	// .globl	_Z8use_freePi
.visible .entry _Z8use_freePi(
	.param .u64 .ptr .align 1 _Z8use_freePi_param_0
)
{
	.reg .b64 	%rd<2>;

	ld.param.u64 	%rd1, [_Z8use_freePi_param_0];
	{ // callseq 1, 0
	.param .b64 param0;
	st.param.b64 	[param0], %rd1;
	call.uni 
	free, 
	(
	param0
	);
	} // callseq 1
	ret;

}


// ===== COMPILED SASS (sm_100) =====

	.target	sm_100

	.elftype	@"ET_EXEC"


//--------------------- .note.nv.tkinfo           --------------------------
	.section	.note.nv.tkinfo,"",@"SHT_NOTE"
	.sectionflags	@"SHF_NOTE_NV_TKINFO"
	.tkinfo
        /*0018*/ 	.word	0x00000002
        /*0030*/ 	.string	""
        /*0030*/ 	.string	"ptxas"
        /*0030*/ 	.string	"Cuda compilation tools, release 13.0, V13.0.88"
        /*0030*/ 	.string	"Build cuda_13.0.r13.0/compiler.36424714_0"
        /*0030*/ 	.string	"-arch sm_100 -m 64 "



//--------------------- .note.nv.cuinfo           --------------------------
	.section	.note.nv.cuinfo,"",@"SHT_NOTE"
	.sectionflags	@"SHF_NOTE_NV_CUINFO"
        /*0018*/ 	.short	0x0002
        /*001a*/ 	.short	0x0064
        /*001c*/ 	.short	0x0082
	.zero		2


//--------------------- .nv.info                  --------------------------
	.section	.nv.info,"",@"SHT_CUDA_INFO"
	.align	4


	//----- nvinfo : EIATTR_REGCOUNT
	.align		4
        /*0000*/ 	.byte	0x04, 0x2f
        /*0002*/ 	.short	(.L_1 - .L_0)
	.align		4
.L_0:
        /*0004*/ 	.word	index@(_Z10use_mallocPPi)
        /*0008*/ 	.word	0x00000018


	//----- nvinfo : EIATTR_FRAME_SIZE
	.align		4
.L_1:
        /*000c*/ 	.byte	0x04, 0x11
        /*000e*/ 	.short	(.L_3 - .L_2)
	.align		4
.L_2:
        /*0010*/ 	.word	index@(_Z10use_mallocPPi)
        /*0014*/ 	.word	0x00000000


	//----- nvinfo : EIATTR_REGCOUNT
	.align		4
.L_3:
        /*0018*/ 	.byte	0x04, 0x2f
        /*001a*/ 	.short	(.L_5 - .L_4)
	.align		4
.L_4:
        /*001c*/ 	.word	index@(_Z8use_freePi)
        /*0020*/ 	.word	0x00000018


	//----- nvinfo : EIATTR_FRAME_SIZE
	.align		4
.L_5:
        /*0024*/ 	.byte	0x04, 0x11
        /*0026*/ 	.short	(.L_7 - .L_6)
	.align		4
.L_6:
        /*0028*/ 	.word	index@(_Z8use_freePi)
        /*002c*/ 	.word	0x00000000


	//----- nvinfo : EIATTR_MIN_STACK_SIZE
	.align		4
.L_7:
        /*0030*/ 	.byte	0x04, 0x12
        /*0032*/ 	.short	(.L_9 - .L_8)
	.align		4
.L_8:
        /*0034*/ 	.word	index@(_Z8use_freePi)
        /*0038*/ 	.word	0x00000000


	//----- nvinfo : EIATTR_MIN_STACK_SIZE
	.align		4
.L_9:
        /*003c*/ 	.byte	0x04, 0x12
        /*003e*/ 	.short	(.L_11 - .L_10)
	.align		4
.L_10:
        /*0040*/ 	.word	index@(_Z10use_mallocPPi)
        /*0044*/ 	.word	0x00000000
.L_11:


//--------------------- .nv.compat                --------------------------
	.section	.nv.compat,"",@"SHT_CUDA_COMPAT_INFO"
	.align	4
        /*0000*/ 	.byte	0x02, 0x09, 0x00, 0x00, 0x02, 0x02, 0x01, 0x00, 0x02, 0x05, 0x05, 0x00, 0x03, 0x07, 0x01, 0x01
        /*0010*/ 	.byte	0x02, 0x03, 0x00, 0x00, 0x02, 0x06, 0x01, 0x00, 0x04, 0x0b, 0x08, 0x00, 0x09, 0x00, 0x00, 0x00
        /*0020*/ 	.byte	0x00, 0x00, 0x00, 0x00


//--------------------- .nv.info._Z8use_freePi    --------------------------
	.section	.nv.info._Z8use_freePi,"",@"SHT_CUDA_INFO"
	.sectionflags	@""
	.align	4


	//----- nvinfo : EIATTR_CUDA_API_VERSION
	.align		4
        /*0000*/ 	.byte	0x04, 0x37
        /*0002*/ 	.short	(.L_13 - .L_12)
.L_12:
        /*0004*/ 	.word	0x00000082


	//----- nvinfo : EIATTR_KPARAM_INFO
	.align		4
.L_13:
        /*0008*/ 	.byte	0x04, 0x17
        /*000a*/ 	.short	(.L_15 - .L_14)
.L_14:
        /*000c*/ 	.word	0x00000000
        /*0010*/ 	.short	0x0000
        /*0012*/ 	.short	0x0000
        /*0014*/ 	.byte	0x00, 0xf5, 0x21, 0x00


	//----- nvinfo : EIATTR_SPARSE_MMA_MASK
	.align		4
.L_15:
        /*0018*/ 	.byte	0x03, 0x50
        /*001a*/ 	.short	0x0000


	//----- nvinfo : EIATTR_MAXREG_COUNT
	.align		4
        /*001c*/ 	.byte	0x03, 0x1b
        /*001e*/ 	.short	0x00ff


	//----- nvinfo : EIATTR_EXTERNS
	.align		4
        /*0020*/ 	.byte	0x04, 0x0f
        /*0022*/ 	.short	(.L_17 - .L_16)


	//   ....[0]....
	.align		4
.L_16:
        /*0024*/ 	.word	index@(free)


	//----- nvinfo : EIATTR_MERCURY_ISA_VERSION
	.align		4
.L_17:
        /*0028*/ 	.byte	0x03, 0x5f
        /*002a*/ 	.short	0x0101


	//----- nvinfo : EIATTR_VRC_CTA_INIT_COUNT
	.align		4
        /*002c*/ 	.byte	0x02, 0x4a
	.zero		1
	.zero		1


	//----- nvinfo : EIATTR_SYSCALL_OFFSETS
	.align		4
        /*0030*/ 	.byte	0x04, 0x46
        /*0032*/ 	.short	(.L_19 - .L_18)


	//   ....[0]....
.L_18:
        /*0034*/ 	.word	0x00000070


	//----- nvinfo : EIATTR_EXIT_INSTR_OFFSETS
	.align		4
.L_19:
        /*0038*/ 	.byte	0x04, 0x1c
        /*003a*/ 	.short	(.L_21 - .L_20)


	//   ....[0]....
.L_20:
        /*003c*/ 	.word	0x00000080


	//----- nvinfo : EIATTR_CBANK_PARAM_SIZE
	.align		4
.L_21:
        /*0040*/ 	.byte	0x03, 0x19
        /*0042*/ 	.short	0x0008


	//----- nvinfo : EIATTR_PARAM_CBANK
	.align		4
        /*0044*/ 	.byte	0x04, 0x0a
        /*0046*/ 	.short	(.L_23 - .L_22)
	.align		4
.L_22:
        /*0048*/ 	.word	index@(.nv.constant0._Z8use_freePi)
        /*004c*/ 	.short	0x0380
        /*004e*/ 	.short	0x0008


	//----- nvinfo : EIATTR_SW_WAR
	.align		4
.L_23:
        /*0050*/ 	.byte	0x04, 0x36
        /*0052*/ 	.short	(.L_25 - .L_24)
.L_24:
        /*0054*/ 	.word	0x00000008
.L_25:


//--------------------- .nv.info._Z10use_mallocPPi --------------------------
	.section	.nv.info._Z10use_mallocPPi,"",@"SHT_CUDA_INFO"
	.sectionflags	@""
	.align	4


	//----- nvinfo : EIATTR_CUDA_API_VERSION
	.align		4
        /*0000*/ 	.byte	0x04, 0x37
        /*0002*/ 	.short	(.L_27 - .L_26)
.L_26:
        /*0004*/ 	.word	0x00000082


	//----- nvinfo : EIATTR_KPARAM_INFO
	.align		4
.L_27:
        /*0008*/ 	.byte	0x04, 0x17
        /*000a*/ 	.short	(.L_29 - .L_28)
.L_28:
        /*000c*/ 	.word	0x00000000
        /*0010*/ 	.short	0x0000
        /*0012*/ 	.short	0x0000
        /*0014*/ 	.byte	0x00, 0xf5, 0x21, 0x00


	//----- nvinfo : EIATTR_SPARSE_MMA_MASK
	.align		4
.L_29:
        /*0018*/ 	.byte	0x03, 0x50
        /*001a*/ 	.short	0x0000


	//----- nvinfo : EIATTR_MAXREG_COUNT
	.align		4
        /*001c*/ 	.byte	0x03, 0x1b
        /*001e*/ 	.short	0x00ff


	//----- nvinfo : EIATTR_EXTERNS
	.align		4
        /*0020*/ 	.byte	0x04, 0x0f
        /*0022*/ 	.short	(.L_31 - .L_30)


	//   ....[0]....
	.align		4
.L_30:
        /*0024*/ 	.word	index@(malloc)


	//----- nvinfo : EIATTR_MERCURY_ISA_VERSION
	.align		4
.L_31:
        /*0028*/ 	.byte	0x03, 0x5f
        /*002a*/ 	.short	0x0101


	//----- nvinfo : EIATTR_VRC_CTA_INIT_COUNT
	.align		4
        /*002c*/ 	.byte	0x02, 0x4a
	.zero		1
	.zero		1


	//----- nvinfo : EIATTR_SYSCALL_OFFSETS
	.align		4
        /*0030*/ 	.byte	0x04, 0x46
        /*0032*/ 	.short	(.L_33 - .L_32)


	//   ....[0]....
.L_32:
        /*0034*/ 	.word	0x00000070


	//----- nvinfo : EIATTR_EXIT_INSTR_OFFSETS
	.align		4
.L_33:
        /*0038*/ 	.byte	0x04, 0x1c
        /*003a*/ 	.short	(.L_35 - .L_34)


	//   ....[0]....
.L_34:
        /*003c*/ 	.word	0x000000a0


	//----- nvinfo : EIATTR_CBANK_PARAM_SIZE
	.align		4
.L_35:
        /*0040*/ 	.byte	0x03, 0x19
        /*0042*/ 	.short	0x0008


	//----- nvinfo : EIATTR_PARAM_CBANK
	.align		4
        /*0044*/ 	.byte	0x04, 0x0a
        /*0046*/ 	.short	(.L_37 - .L_36)
	.align		4
.L_36:
        /*0048*/ 	.word	index@(.nv.constant0._Z10use_mallocPPi)
        /*004c*/ 	.short	0x0380
        /*004e*/ 	.short	0x0008


	//----- nvinfo : EIATTR_SW_WAR
	.align		4
.L_37:
        /*0050*/ 	.byte	0x04, 0x36
        /*0052*/ 	.short	(.L_39 - .L_38)
.L_38:
        /*0054*/ 	.word	0x00000008
.L_39:


//--------------------- .nv.callgraph             --------------------------
	.section	.nv.callgraph,"",@"SHT_CUDA_CALLGRAPH"
	.align	4
	.sectionentsize	8
	.align		4
        /*0000*/ 	.word	0x00000000
	.align		4
        /*0004*/ 	.word	0xffffffff
	.align		4
        /*0008*/ 	.word	index@(_Z8use_freePi)
	.align		4
        /*000c*/ 	.word	index@(free)
	.align		4
        /*0010*/ 	.word	index@(_Z10use_mallocPPi)
	.align		4
        /*0014*/ 	.word	index@(malloc)
	.align		4
        /*0018*/ 	.word	0x00000000
	.align		4
        /*001c*/ 	.word	0xfffffffe
	.align		4
        /*0020*/ 	.word	0x00000000
	.align		4
        /*0024*/ 	.word	0xfffffffd
	.align		4
        /*0028*/ 	.word	0x00000000
	.align		4
        /*002c*/ 	.word	0xfffffffc


//--------------------- .nv.constant4             --------------------------
	.section	.nv.constant4,"a",@progbits
	.align	8
	.align		8
.nv.constant4:
        /*0000*/ 	.dword	free
	.align		8
        /*0008*/ 	.dword	malloc


//--------------------- .text._Z8use_freePi       --------------------------
	.section	.text._Z8use_freePi,"ax",@progbits
	.align	128
        .global         _Z8use_freePi
        .type           _Z8use_freePi,@function
        .size           _Z8use_freePi,(.L_x_4 - _Z8use_freePi)
        .other          _Z8use_freePi,@"STO_CUDA_ENTRY STV_DEFAULT"
_Z8use_freePi:
.text._Z8use_freePi:
[----:B------:R-:W0:Y:S01]  /*0000*/  LDC R1, c[0x0][0x37c] ;  /* 0x0000df00ff017b82 */ /* 0x000e220000000800 */
[----:B------:R-:W-:Y:S01]  /*0010*/  MOV R0, 0x0 ;  /* 0x0000000000007802 */ /* 0x000fe20000000f00 */
[----:B------:R-:W1:Y:S06]  /*0020*/  LDCU.64 UR4, c[0x0][0x380] ;  /* 0x00007000ff0477ac */ /* 0x000e6c0008000a00 */
[----:B------:R2:W3:Y:S01]  /*0030*/  LDC.64 R2, c[0x4][R0] ;  /* 0x0100000000027b82 */ /* 0x0004e20000000a00 */
[----:B-1----:R-:W-:Y:S02]  /*0040*/  IMAD.U32 R4, RZ, RZ, UR4 ;  /* 0x00000004ff047e24 */ /* 0x002fe4000f8e00ff */
[----:B--2---:R-:W-:-:S07]  /*0050*/  IMAD.U32 R5, RZ, RZ, UR5 ;  /* 0x00000005ff057e24 */ /* 0x004fce000f8e00ff */
[----:B------:R-:W-:-:S07]  /*0060*/  LEPC R20, `(.L_x_0) ;  /* 0x000000001014794e */ /* 0x000fce0000000000 */
[----:B0--3--:R-:W-:Y:S05]  /*0070*/  CALL.ABS.NOINC R2 ;  /* 0x0000000002007343 */ /* 0x009fea0003c00000 */
.L_x_0:
[----:B------:R-:W-:Y:S05]  /*0080*/  EXIT ;  /* 0x000000000000794d */ /* 0x000fea0003800000 */
.L_x_1:
[----:B------:R-:W-:-:S00]  /*0090*/  BRA `(.L_x_1) ;  /* 0xfffffffc00fc7947 */ /* 0x000fc0000383ffff */
[----:B------:R-:W-:-:S00]  /*00a0*/  NOP ;  /* 0x0000000000007918 */ /* 0x000fc00000000000 */
        /* <DEDUP_REMOVED lines=13> */
.L_x_4:


//--------------------- .text._Z10use_mallocPPi   --------------------------
	.section	.text._Z10use_mallocPPi,"ax",@progbits
	.align	128
        .global         _Z10use_mallocPPi
        .type           _Z10use_mallocPPi,@function
        .size           _Z10use_mallocPPi,(.L_x_5 - _Z10use_mallocPPi)
        .other          _Z10use_mallocPPi,@"STO_CUDA_ENTRY STV_DEFAULT"
_Z10use_mallocPPi:
.text._Z10use_mallocPPi:
[----:B------:R-:W0:Y:S01]  /*0000*/  LDC R1, c[0x0][0x37c] ;  /* 0x0000df00ff017b82 */ /* 0x000e220000000800 */
[----:B------:R-:W-:Y:S01]  /*0010*/  MOV R0, 0x8 ;  /* 0x0000000800007802 */ /* 0x000fe20000000f00 */
[----:B------:R-:W-:Y:S01]  /*0020*/  IMAD.MOV.U32 R4, RZ, RZ, 0x4 ;  /* 0x00000004ff047424 */ /* 0x000fe200078e00ff */
[----:B------:R-:W1:Y:S01]  /*0030*/  LDCU.64 UR36, c[0x0][0x358] ;  /* 0x00006b00ff2477ac */ /* 0x000e620008000a00 */
[----:B------:R-:W-:-:S04]  /*0040*/  IMAD.MOV.U32 R5, RZ, RZ, RZ ;  /* 0x000000ffff057224 */ /* 0x000fc800078e00ff */
[----:B------:R2:W3:Y:S03]  /*0050*/  LDC.64 R2, c[0x4][R0] ;  /* 0x0100000000027b82 */ /* 0x0004e60000000a00 */
[----:B------:R-:W-:-:S07]  /*0060*/  LEPC R20, `(.L_x_2) ;  /* 0x000000001014794e */ /* 0x000fce0000000000 */
[----:B0123--:R-:W-:Y:S05]  /*0070*/  CALL.ABS.NOINC R2 ;  /* 0x0000000002007343 */ /* 0x00ffea0003c00000 */
.L_x_2:
[----:B------:R-:W0:Y:S02]  /*0080*/  LDC.64 R2, c[0x0][0x380] ;  /* 0x0000e000ff027b82 */ /* 0x000e240000000a00 */
[----:B0-----:R-:W-:Y:S01]  /*0090*/  STG.E.64 desc[UR36][R2.64], R4 ;  /* 0x0000000402007986 */ /* 0x001fe2000c101b24 */
[----:B------:R-:W-:Y:S05]  /*00a0*/  EXIT ;  /* 0x000000000000794d */ /* 0x000fea0003800000 */
.L_x_3:
        /* <DEDUP_REMOVED lines=13> */
.L_x_5:


//--------------------- .nv.shared.reserved.0     --------------------------
	.section	.nv.shared.reserved.0,"aw",@nobits
	.weak		__nv_reservedSMEM_offset_0_alias
	.size		__nv_reservedSMEM_offset_0_alias, 0, 64
	.other		__nv_reservedSMEM_offset_0_alias,@"STO_CUDA_RESERVED_SHARED STV_DEFAULT"
__nv_reservedSMEM_offset_0_alias:
	.zero		0
	.zero		64


//--------------------- .nv.constant0._Z8use_freePi --------------------------
	.section	.nv.constant0._Z8use_freePi,"a",@progbits
	.sectionflags	@""
	.align	4
.nv.constant0._Z8use_freePi:
	.zero		904


//--------------------- .nv.constant0._Z10use_mallocPPi --------------------------
	.section	.nv.constant0._Z10use_mallocPPi,"a",@progbits
	.sectionflags	@""
	.align	4
.nv.constant0._Z10use_mallocPPi:
	.zero		904


//--------------------- SYMBOLS --------------------------

	.type		.nv.reservedSmem.offset0,@object
	.size		.nv.reservedSmem.offset0,0x4
	.type		free,@function
	.type		malloc,@function
